//
// Generated by NVIDIA NVVM Compiler
//
// Compiler Build ID: CL-36424714
// Cuda compilation tools, release 13.0, V13.0.88
// Based on NVVM 20.0.0
//

.version 9.0
.target sm_100
.address_size 64

	// .globl	_Z22bitwise_and_u64_kernelPKmS0_Pmm

.visible .entry _Z22bitwise_and_u64_kernelPKmS0_Pmm(
	.param .u64 .ptr .align 1 _Z22bitwise_and_u64_kernelPKmS0_Pmm_param_0,
	.param .u64 .ptr .align 1 _Z22bitwise_and_u64_kernelPKmS0_Pmm_param_1,
	.param .u64 .ptr .align 1 _Z22bitwise_and_u64_kernelPKmS0_Pmm_param_2,
	.param .u64 _Z22bitwise_and_u64_kernelPKmS0_Pmm_param_3
)
{
	.reg .pred 	%p<14>;
	.reg .b32 	%r<11>;
	.reg .b64 	%rd<144>;

	ld.param.u64 	%rd53, [_Z22bitwise_and_u64_kernelPKmS0_Pmm_param_0];
	ld.param.u64 	%rd54, [_Z22bitwise_and_u64_kernelPKmS0_Pmm_param_1];
	ld.param.u64 	%rd55, [_Z22bitwise_and_u64_kernelPKmS0_Pmm_param_2];
	ld.param.u64 	%rd52, [_Z22bitwise_and_u64_kernelPKmS0_Pmm_param_3];
	cvta.to.global.u64 	%rd1, %rd55;
	cvta.to.global.u64 	%rd2, %rd54;
	cvta.to.global.u64 	%rd3, %rd53;
	mov.u32 	%r1, %ctaid.x;
	mov.u32 	%r2, %ntid.x;
	mov.u32 	%r3, %tid.x;
	mad.lo.s32 	%r4, %r1, %r2, %r3;
	cvt.u64.u32 	%rd140, %r4;
	mov.u32 	%r5, %nctaid.x;
	mul.wide.u32 	%rd5, %r2, %r5;
	or.b64  	%rd56, %rd54, %rd53;
	or.b64  	%rd57, %rd56, %rd55;
	and.b64  	%rd58, %rd57, 15;
	and.b64  	%rd59, %rd52, 1;
	or.b64  	%rd60, %rd58, %rd59;
	setp.eq.s64 	%p1, %rd60, 0;
	@%p1 bra 	$L__BB0_7;
	setp.le.u64 	%p2, %rd52, %rd140;
	@%p2 bra 	$L__BB0_17;
	shl.b64 	%rd6, %rd5, 3;
$L__BB0_3:
	.pragma "nounroll";
	shl.b64 	%rd61, %rd140, 3;
	add.s64 	%rd39, %rd3, %rd61;
	ld.global.nc.u64 	%rd62, [%rd39];
	add.s64 	%rd40, %rd2, %rd61;
	ld.global.nc.u64 	%rd63, [%rd40];
	and.b64  	%rd64, %rd63, %rd62;
	add.s64 	%rd41, %rd1, %rd61;
	st.global.u64 	[%rd41], %rd64;
	add.s64 	%rd42, %rd140, %rd5;
	setp.ge.u64 	%p3, %rd42, %rd52;
	@%p3 bra 	$L__BB0_17;
	add.s64 	%rd43, %rd39, %rd6;
	ld.global.nc.u64 	%rd65, [%rd43];
	add.s64 	%rd44, %rd40, %rd6;
	ld.global.nc.u64 	%rd66, [%rd44];
	and.b64  	%rd67, %rd66, %rd65;
	add.s64 	%rd45, %rd41, %rd6;
	st.global.u64 	[%rd45], %rd67;
	add.s64 	%rd46, %rd42, %rd5;
	setp.ge.u64 	%p4, %rd46, %rd52;
	@%p4 bra 	$L__BB0_17;
	add.s64 	%rd47, %rd43, %rd6;
	ld.global.nc.u64 	%rd68, [%rd47];
	add.s64 	%rd48, %rd44, %rd6;
	ld.global.nc.u64 	%rd69, [%rd48];
	and.b64  	%rd70, %rd69, %rd68;
	add.s64 	%rd49, %rd45, %rd6;
	st.global.u64 	[%rd49], %rd70;
	add.s64 	%rd50, %rd46, %rd5;
	setp.ge.u64 	%p5, %rd50, %rd52;
	@%p5 bra 	$L__BB0_17;
	add.s64 	%rd71, %rd47, %rd6;
	ld.global.nc.u64 	%rd72, [%rd71];
	add.s64 	%rd73, %rd48, %rd6;
	ld.global.nc.u64 	%rd74, [%rd73];
	and.b64  	%rd75, %rd74, %rd72;
	add.s64 	%rd76, %rd49, %rd6;
	st.global.u64 	[%rd76], %rd75;
	add.s64 	%rd140, %rd50, %rd5;
	setp.lt.u64 	%p6, %rd140, %rd52;
	@%p6 bra 	$L__BB0_3;
	bra.uni 	$L__BB0_17;
$L__BB0_7:
	shr.u64 	%rd7, %rd52, 1;
	setp.le.u64 	%p7, %rd7, %rd140;
	@%p7 bra 	$L__BB0_17;
	add.s64 	%rd77, %rd5, %rd140;
	max.u64 	%rd78, %rd7, %rd77;
	setp.lt.u64 	%p8, %rd77, %rd7;
	selp.u64 	%rd8, 1, 0, %p8;
	add.s64 	%rd79, %rd77, %rd8;
	sub.s64 	%rd9, %rd78, %rd79;
	or.b64  	%rd80, %rd9, %rd5;
	and.b64  	%rd81, %rd80, -4294967296;
	setp.ne.s64 	%p9, %rd81, 0;
	@%p9 bra 	$L__BB0_10;
	cvt.u32.u64 	%r6, %rd5;
	cvt.u32.u64 	%r7, %rd9;
	div.u32 	%r8, %r7, %r6;
	cvt.u64.u32 	%rd136, %r8;
	bra.uni 	$L__BB0_11;
$L__BB0_10:
	div.u64 	%rd136, %rd9, %rd5;
$L__BB0_11:
	add.s64 	%rd13, %rd136, %rd8;
	and.b64  	%rd82, %rd13, 3;
	setp.eq.s64 	%p10, %rd82, 3;
	@%p10 bra 	$L__BB0_14;
	shl.b64 	%rd138, %rd140, 4;
	shl.b64 	%rd15, %rd5, 4;
	add.s64 	%rd83, %rd13, 1;
	and.b64  	%rd84, %rd83, 3;
	neg.s64 	%rd137, %rd84;
$L__BB0_13:
	.pragma "nounroll";
	add.s64 	%rd85, %rd3, %rd138;
	ld.global.nc.v2.u64 	{%rd86, %rd87}, [%rd85];
	add.s64 	%rd88, %rd2, %rd138;
	ld.global.nc.v2.u64 	{%rd89, %rd90}, [%rd88];
	and.b64  	%rd91, %rd89, %rd86;
	and.b64  	%rd92, %rd90, %rd87;
	add.s64 	%rd93, %rd1, %rd138;
	st.global.v2.u64 	[%rd93], {%rd91, %rd92};
	add.s64 	%rd140, %rd140, %rd5;
	add.s64 	%rd138, %rd138, %rd15;
	add.s64 	%rd137, %rd137, 1;
	setp.ne.s64 	%p11, %rd137, 0;
	@%p11 bra 	$L__BB0_13;
$L__BB0_14:
	setp.lt.u64 	%p12, %rd13, 3;
	@%p12 bra 	$L__BB0_17;
	shl.b64 	%rd94, %rd5, 4;
	add.s64 	%rd24, %rd1, %rd94;
	shl.b64 	%rd141, %rd140, 4;
	shl.b64 	%rd95, %rd5, 5;
	add.s64 	%rd26, %rd1, %rd95;
	mul.lo.s64 	%rd96, %rd5, 48;
	add.s64 	%rd27, %rd1, %rd96;
	add.s64 	%rd28, %rd2, %rd94;
	add.s64 	%rd29, %rd2, %rd95;
	add.s64 	%rd30, %rd2, %rd96;
	add.s64 	%rd31, %rd3, %rd94;
	add.s64 	%rd32, %rd3, %rd95;
	add.s64 	%rd33, %rd3, %rd96;
$L__BB0_16:
	.pragma "nounroll";
	add.s64 	%rd97, %rd3, %rd141;
	ld.global.nc.v2.u64 	{%rd98, %rd99}, [%rd97];
	add.s64 	%rd100, %rd2, %rd141;
	ld.global.nc.v2.u64 	{%rd101, %rd102}, [%rd100];
	and.b64  	%rd103, %rd101, %rd98;
	and.b64  	%rd104, %rd102, %rd99;
	add.s64 	%rd105, %rd1, %rd141;
	st.global.v2.u64 	[%rd105], {%rd103, %rd104};
	add.s64 	%rd106, %rd31, %rd141;
	ld.global.nc.v2.u64 	{%rd107, %rd108}, [%rd106];
	add.s64 	%rd109, %rd28, %rd141;
	ld.global.nc.v2.u64 	{%rd110, %rd111}, [%rd109];
	and.b64  	%rd112, %rd110, %rd107;
	and.b64  	%rd113, %rd111, %rd108;
	add.s64 	%rd114, %rd24, %rd141;
	st.global.v2.u64 	[%rd114], {%rd112, %rd113};
	add.s64 	%rd115, %rd32, %rd141;
	ld.global.nc.v2.u64 	{%rd116, %rd117}, [%rd115];
	add.s64 	%rd118, %rd29, %rd141;
	ld.global.nc.v2.u64 	{%rd119, %rd120}, [%rd118];
	and.b64  	%rd121, %rd119, %rd116;
	and.b64  	%rd122, %rd120, %rd117;
	add.s64 	%rd123, %rd26, %rd141;
	st.global.v2.u64 	[%rd123], {%rd121, %rd122};
	add.s64 	%rd124, %rd33, %rd141;
	ld.global.nc.v2.u64 	{%rd125, %rd126}, [%rd124];
	add.s64 	%rd127, %rd30, %rd141;
	ld.global.nc.v2.u64 	{%rd128, %rd129}, [%rd127];
	and.b64  	%rd130, %rd128, %rd125;
	and.b64  	%rd131, %rd129, %rd126;
	add.s64 	%rd132, %rd27, %rd141;
	st.global.v2.u64 	[%rd132], {%rd130, %rd131};
	mul.wide.u32 	%rd133, %r2, %r5;
	shl.b64 	%rd134, %rd133, 2;
	add.s64 	%rd140, %rd140, %rd134;
	shl.b64 	%rd135, %rd133, 6;
	add.s64 	%rd141, %rd141, %rd135;
	setp.lt.u64 	%p13, %rd140, %rd7;
	@%p13 bra 	$L__BB0_16;
$L__BB0_17:
	ret;

}


// ===== COMPILED SASS (sm_100) =====

	.target	sm_100

	.elftype	@"ET_EXEC"


//--------------------- .note.nv.tkinfo           --------------------------
	.section	.note.nv.tkinfo,"",@"SHT_NOTE"
	.sectionflags	@"SHF_NOTE_NV_TKINFO"
	.tkinfo
        /*0018*/ 	.word	0x00000002
        /*0030*/ 	.string	""
        /*0030*/ 	.string	"ptxas"
        /*0030*/ 	.string	"Cuda compilation tools, release 13.0, V13.0.88"
        /*0030*/ 	.string	"Build cuda_13.0.r13.0/compiler.36424714_0"
        /*0030*/ 	.string	"-arch sm_100 -m 64 "



//--------------------- .note.nv.cuinfo           --------------------------
	.section	.note.nv.cuinfo,"",@"SHT_NOTE"
	.sectionflags	@"SHF_NOTE_NV_CUINFO"
        /*0018*/ 	.short	0x0002
        /*001a*/ 	.short	0x0064
        /*001c*/ 	.short	0x0082
	.zero		2


//--------------------- .nv.info                  --------------------------
	.section	.nv.info,"",@"SHT_CUDA_INFO"
	.align	4


	//----- nvinfo : EIATTR_REGCOUNT
	.align		4
        /*0000*/ 	.byte	0x04, 0x2f
        /*0002*/ 	.short	(.L_1 - .L_0)
	.align		4
.L_0:
        /*0004*/ 	.word	index@(_Z22bitwise_and_u64_kernelPKmS0_Pmm)
        /*0008*/ 	.word	0x00000020


	//----- nvinfo : EIATTR_FRAME_SIZE
	.align		4
.L_1:
        /*000c*/ 	.byte	0x04, 0x11
        /*000e*/ 	.short	(.L_3 - .L_2)
	.align		4
.L_2:
        /*0010*/ 	.word	index@($__internal_0_$__cuda_sm20_div_u64)
        /*0014*/ 	.word	0x00000000


	//----- nvinfo : EIATTR_FRAME_SIZE
	.align		4
.L_3:
        /*0018*/ 	.byte	0x04, 0x11
        /*001a*/ 	.short	(.L_5 - .L_4)
	.align		4
.L_4:
        /*001c*/ 	.word	index@(_Z22bitwise_and_u64_kernelPKmS0_Pmm)
        /*0020*/ 	.word	0x00000000


	//----- nvinfo : EIATTR_MIN_STACK_SIZE
	.align		4
.L_5:
        /*0024*/ 	.byte	0x04, 0x12
        /*0026*/ 	.short	(.L_7 - .L_6)
	.align		4
.L_6:
        /*0028*/ 	.word	index@(_Z22bitwise_and_u64_kernelPKmS0_Pmm)
        /*002c*/ 	.word	0x00000000
.L_7:


//--------------------- .nv.compat                --------------------------
	.section	.nv.compat,"",@"SHT_CUDA_COMPAT_INFO"
	.align	4
        /*0000*/ 	.byte	0x02, 0x09, 0x00, 0x00, 0x02, 0x02, 0x01, 0x00, 0x02, 0x05, 0x05, 0x00, 0x03, 0x07, 0x01, 0x01
        /*0010*/ 	.byte	0x02, 0x03, 0x00, 0x00, 0x02, 0x06, 0x01, 0x00, 0x04, 0x0b, 0x08, 0x00, 0x09, 0x00, 0x00, 0x00
        /*0020*/ 	.byte	0x00, 0x00, 0x00, 0x00


//--------------------- .nv.info._Z22bitwise_and_u64_kernelPKmS0_Pmm --------------------------
	.section	.nv.info._Z22bitwise_and_u64_kernelPKmS0_Pmm,"",@"SHT_CUDA_INFO"
	.sectionflags	@""
	.align	4


	//----- nvinfo : EIATTR_CUDA_API_VERSION
	.align		4
        /*0000*/ 	.byte	0x04, 0x37
        /*0002*/ 	.short	(.L_9 - .L_8)
.L_8:
        /*0004*/ 	.word	0x00000082


	//----- nvinfo : EIATTR_KPARAM_INFO
	.align		4
.L_9:
        /*0008*/ 	.byte	0x04, 0x17
        /*000a*/ 	.short	(.L_11 - .L_10)
.L_10:
        /*000c*/ 	.word	0x00000000
        /*0010*/ 	.short	0x0003
        /*0012*/ 	.short	0x0018
        /*0014*/ 	.byte	0x00, 0xf0, 0x21, 0x00


	//----- nvinfo : EIATTR_KPARAM_INFO
	.align		4
.L_11:
        /*0018*/ 	.byte	0x04, 0x17
        /*001a*/ 	.short	(.L_13 - .L_12)
.L_12:
        /*001c*/ 	.word	0x00000000
        /*0020*/ 	.short	0x0002
        /*0022*/ 	.short	0x0010
        /*0024*/ 	.byte	0x00, 0xf5, 0x21, 0x00


	//----- nvinfo : EIATTR_KPARAM_INFO
	.align		4
.L_13:
        /*0028*/ 	.byte	0x04, 0x17
        /*002a*/ 	.short	(.L_15 - .L_14)
.L_14:
        /*002c*/ 	.word	0x00000000
        /*0030*/ 	.short	0x0001
        /*0032*/ 	.short	0x0008
        /*0034*/ 	.byte	0x00, 0xf5, 0x21, 0x00


	//----- nvinfo : EIATTR_KPARAM_INFO
	.align		4
.L_15:
        /*0038*/ 	.byte	0x04, 0x17
        /*003a*/ 	.short	(.L_17 - .L_16)
.L_16:
        /*003c*/ 	.word	0x00000000
        /*0040*/ 	.short	0x0000
        /*0042*/ 	.short	0x0000
        /*0044*/ 	.byte	0x00, 0xf5, 0x21, 0x00


	//----- nvinfo : EIATTR_SPARSE_MMA_MASK
	.align		4
.L_17:
        /*0048*/ 	.byte	0x03, 0x50
        /*004a*/ 	.short	0x0000


	//----- nvinfo : EIATTR_MAXREG_COUNT
	.align		4
        /*004c*/ 	.byte	0x03, 0x1b
        /*004e*/ 	.short	0x00ff


	//----- nvinfo : EIATTR_MERCURY_ISA_VERSION
	.align		4
        /*0050*/ 	.byte	0x03, 0x5f
        /*0052*/ 	.short	0x0101


	//----- nvinfo : EIATTR_VRC_CTA_INIT_COUNT
	.align		4
        /*0054*/ 	.byte	0x02, 0x4a
	.zero		1
	.zero		1


	//----- nvinfo : EIATTR_EXIT_INSTR_OFFSETS
	.align		4
        /*0058*/ 	.byte	0x04, 0x1c
        /*005a*/ 	.short	(.L_19 - .L_18)


	//   ....[0]....
.L_18:
        /*005c*/ 	.word	0x00000150


	//   ....[1]....
        /*0060*/ 	.word	0x000002c0


	//   ....[2]....
        /*0064*/ 	.word	0x000003c0


	//   ....[3]....
        /*0068*/ 	.word	0x000004c0


	//   ....[4]....
        /*006c*/ 	.word	0x000005d0


	//   ....[5]....
        /*0070*/ 	.word	0x00000640


	//   ....[6]....
        /*0074*/ 	.word	0x00000b70


	//   ....[7]....
        /*0078*/ 	.word	0x00001240


	//----- nvinfo : EIATTR_CRS_STACK_SIZE
	.align		4
.L_19:
        /*007c*/ 	.byte	0x04, 0x1e
        /*007e*/ 	.short	(.L_21 - .L_20)
.L_20:
        /*0080*/ 	.word	0x00000000


	//----- nvinfo : EIATTR_CBANK_PARAM_SIZE
	.align		4
.L_21:
        /*0084*/ 	.byte	0x03, 0x19
        /*0086*/ 	.short	0x0020


	//----- nvinfo : EIATTR_PARAM_CBANK
	.align		4
        /*0088*/ 	.byte	0x04, 0x0a
        /*008a*/ 	.short	(.L_23 - .L_22)
	.align		4
.L_22:
        /*008c*/ 	.word	index@(.nv.constant0._Z22bitwise_and_u64_kernelPKmS0_Pmm)
        /*0090*/ 	.short	0x0380
        /*0092*/ 	.short	0x0020


	//----- nvinfo : EIATTR_SW_WAR
	.align		4
.L_23:
        /*0094*/ 	.byte	0x04, 0x36
        /*0096*/ 	.short	(.L_25 - .L_24)
.L_24:
        /*0098*/ 	.word	0x00000008
.L_25:


//--------------------- .nv.callgraph             --------------------------
	.section	.nv.callgraph,"",@"SHT_CUDA_CALLGRAPH"
	.align	4
	.sectionentsize	8
	.align		4
        /*0000*/ 	.word	0x00000000
	.align		4
        /*0004*/ 	.word	0xffffffff
	.align		4
        /*0008*/ 	.word	0x00000000
	.align		4
        /*000c*/ 	.word	0xfffffffe
	.align		4
        /*0010*/ 	.word	0x00000000
	.align		4
        /*0014*/ 	.word	0xfffffffd
	.align		4
        /*0018*/ 	.word	0x00000000
	.align		4
        /*001c*/ 	.word	0xfffffffc


//--------------------- .text._Z22bitwise_and_u64_kernelPKmS0_Pmm --------------------------
	.section	.text._Z22bitwise_and_u64_kernelPKmS0_Pmm,"ax",@progbits
	.align	128
        .global         _Z22bitwise_and_u64_kernelPKmS0_Pmm
        .type           _Z22bitwise_and_u64_kernelPKmS0_Pmm,@function
        .size           _Z22bitwise_and_u64_kernelPKmS0_Pmm,(.L_x_11 - _Z22bitwise_and_u64_kernelPKmS0_Pmm)
        .other          _Z22bitwise_and_u64_kernelPKmS0_Pmm,@"STO_CUDA_ENTRY STV_DEFAULT"
_Z22bitwise_and_u64_kernelPKmS0_Pmm:
.text._Z22bitwise_and_u64_kernelPKmS0_Pmm:
[----:B------:R-:W-:Y:S01]  /*0000*/  LDC R1, c[0x0][0x37c] ;  /* 0x0000df00ff017b82 */ /* 0x000fe20000000800 */
[----:B------:R-:W0:Y:S01]  /*0010*/  LDCU UR4, c[0x0][0x388] ;  /* 0x00007100ff0477ac */ /* 0x000e220008000800 */
[----:B------:R-:W1:Y:S01]  /*0020*/  S2R R3, SR_TID.X ;  /* 0x0000000000037919 */ /* 0x000e620000002100 */
[----:B------:R-:W0:Y:S01]  /*0030*/  LDCU UR5, c[0x0][0x380] ;  /* 0x00007000ff0577ac */ /* 0x000e220008000800 */
[----:B------:R-:W1:Y:S01]  /*0040*/  S2R R0, SR_CTAID.X ;  /* 0x0000000000007919 */ /* 0x000e620000002500 */
[----:B------:R-:W0:Y:S01]  /*0050*/  LDCU UR6, c[0x0][0x390] ;  /* 0x00007200ff0677ac */ /* 0x000e220008000800 */
[----:B------:R-:W2:Y:S01]  /*0060*/  LDCU UR7, c[0x0][0x398] ;  /* 0x00007300ff0777ac */ /* 0x000ea20008000800 */
[----:B------:R-:W1:Y:S01]  /*0070*/  LDCU UR26, c[0x0][0x360] ;  /* 0x00006c00ff1a77ac */ /* 0x000e620008000800 */
[----:B------:R-:W3:Y:S01]  /*0080*/  LDCU UR27, c[0x0][0x370] ;  /* 0x00006e00ff1b77ac */ /* 0x000ee20008000800 */
[----:B------:R-:W4:Y:S01]  /*0090*/  LDCU.64 UR22, c[0x0][0x358] ;  /* 0x00006b00ff1677ac */ /* 0x000f220008000a00 */
[----:B0-----:R-:W-:-:S04]  /*00a0*/  ULOP3.LUT UR4, UR6, UR4, UR5, 0xfe, !UPT ;  /* 0x0000000406047292 */ /* 0x001fc8000f8efe05 */
[----:B------:R-:W-:-:S04]  /*00b0*/  ULOP3.LUT UR4, UR4, 0xf, URZ, 0xc0, !UPT ;  /* 0x0000000f04047892 */ /* 0x000fc8000f8ec0ff */
[----:B--2---:R-:W-:Y:S01]  /*00c0*/  ULOP3.LUT UP0, URZ, UR4, 0x1, UR7, 0xf8, !UPT ;  /* 0x0000000104ff7892 */ /* 0x004fe2000f80f807 */
[----:B-1----:R-:W-:Y:S01]  /*00d0*/  IMAD R3, R0, UR26, R3 ;  /* 0x0000001a00037c24 */ /* 0x002fe2000f8e0203 */
[----:B---3--:R-:W-:Y:S01]  /*00e0*/  UIMAD.WIDE.U32 UR8, UR26, UR27, URZ ;  /* 0x0000001b1a0872a5 */ /* 0x008fe2000f8e00ff */
[----:B------:R-:W-:Y:S01]  /*00f0*/  IMAD.MOV.U32 R0, RZ, RZ, RZ ;  /* 0x000000ffff007224 */ /* 0x000fe200078e00ff */
[----:B------:R-:W-:-:S09]  /*0100*/  ULOP3.LUT UP0, URZ, URZ, URZ, URZ, 0xfc, UP0 ;  /* 0x000000ffffff7292 */ /* 0x000fd2000800fcff */
[----:B----4-:R-:W-:Y:S05]  /*0110*/  BRA.U !UP0, `(.L_x_0) ;  /* 0x0000000508307547 */ /* 0x010fea000b800000 */
[----:B------:R-:W0:Y:S01]  /*0120*/  LDCU UR4, c[0x0][0x39c] ;  /* 0x00007380ff0477ac */ /* 0x000e220008000800 */
[----:B------:R-:W-:-:S04]  /*0130*/  ISETP.GE.U32.AND P0, PT, R3, UR7, PT ;  /* 0x0000000703007c0c */ /* 0x000fc8000bf06070 */
[----:B0-----:R-:W-:-:S13]  /*0140*/  ISETP.GE.U32.AND.EX P0, PT, R0, UR4, PT, P0 ;  /* 0x0000000400007c0c */ /* 0x001fda000bf06100 */
[----:B------:R-:W-:Y:S05]  /*0150*/  @P0 EXIT ;  /* 0x000000000000094d */ /* 0x000fea0003800000 */
[----:B------:R-:W0:Y:S01]  /*0160*/  LDC.64 R4, c[0x0][0x390] ;  /* 0x0000e400ff047b82 */ /* 0x000e220000000a00 */
[----:B------:R-:W1:Y:S01]  /*0170*/  LDCU.128 UR12, c[0x0][0x380] ;  /* 0x00007000ff0c77ac */ /* 0x000e620008000c00 */
[----:B------:R-:W-:Y:S02]  /*0180*/  USHF.L.U64.HI UR5, UR8, 0x3, UR9 ;  /* 0x0000000308057899 */ /* 0x000fe40008010209 */
[----:B------:R-:W-:-:S04]  /*0190*/  USHF.L.U32 UR4, UR8, 0x3, URZ ;  /* 0x0000000308047899 */ /* 0x000fc800080006ff */
[----:B------:R-:W2:Y:S08]  /*01a0*/  LDC.64 R6, c[0x0][0x398] ;  /* 0x0000e600ff067b82 */ /* 0x000eb00000000a00 */
.L_x_1:
[C---:B------:R-:W-:Y:S01]  /*01b0*/  IMAD.SHL.U32 R19, R3.reuse, 0x8, RZ ;  /* 0x0000000803137824 */ /* 0x040fe200078e00ff */
[----:B------:R-:W-:-:S04]  /*01c0*/  SHF.L.U64.HI R8, R3, 0x3, R0 ;  /* 0x0000000303087819 */ /* 0x000fc80000010200 */
[C---:B-1----:R-:W-:Y:S02]  /*01d0*/  IADD3 R16, P0, PT, R19.reuse, UR12, RZ ;  /* 0x0000000c13107c10 */ /* 0x042fe4000ff1e0ff */
[----:B------:R-:W-:Y:S02]  /*01e0*/  IADD3 R10, P1, PT, R19, UR14, RZ ;  /* 0x0000000e130a7c10 */ /* 0x000fe4000ff3e0ff */
[C---:B------:R-:W-:Y:S02]  /*01f0*/  IADD3.X R17, PT, PT, R8.reuse, UR13, RZ, P0, !PT ;  /* 0x0000000d08117c10 */ /* 0x040fe400087fe4ff */
[----:B------:R-:W-:-:S03]  /*0200*/  IADD3.X R11, PT, PT, R8, UR15, RZ, P1, !PT ;  /* 0x0000000f080b7c10 */ /* 0x000fc60008ffe4ff */
[----:B---3--:R-:W3:Y:S04]  /*0210*/  LDG.E.64.CONSTANT R12, desc[UR22][R16.64] ;  /* 0x00000016100c7981 */ /* 0x008ee8000c1e9b00 */
[----:B------:R-:W3:Y:S01]  /*0220*/  LDG.E.64.CONSTANT R14, desc[UR22][R10.64] ;  /* 0x000000160a0e7981 */ /* 0x000ee2000c1e9b00 */
[----:B------:R-:W-:Y:S02]  /*0230*/  IADD3 R9, P0, PT, R3, UR8, RZ ;  /* 0x0000000803097c10 */ /* 0x000fe4000ff1e0ff */
[----:B0-----:R-:W-:Y:S02]  /*0240*/  IADD3 R2, P1, PT, R19, R4, RZ ;  /* 0x0000000413027210 */ /* 0x001fe40007f3e0ff */
[----:B------:R-:W-:Y:S02]  /*0250*/  IADD3.X R0, PT, PT, R0, UR9, RZ, P0, !PT ;  /* 0x0000000900007c10 */ /* 0x000fe400087fe4ff */
[----:B--2---:R-:W-:Y:S01]  /*0260*/  ISETP.GE.U32.AND P0, PT, R9, R6, PT ;  /* 0x000000060900720c */ /* 0x004fe20003f06070 */
[----:B------:R-:W-:-:S03]  /*0270*/  IMAD.X R3, R8, 0x1, R5, P1 ;  /* 0x0000000108037824 */ /* 0x000fc600008e0605 */
[----:B------:R-:W-:Y:S02]  /*0280*/  ISETP.GE.U32.AND.EX P0, PT, R0, R7, PT, P0 ;  /* 0x000000070000720c */ /* 0x000fe40003f06100 */
[----:B---3--:R-:W-:Y:S02]  /*0290*/  LOP3.LUT R12, R14, R12, RZ, 0xc0, !PT ;  /* 0x0000000c0e0c7212 */ /* 0x008fe400078ec0ff */
[----:B------:R-:W-:-:S05]  /*02a0*/  LOP3.LUT R13, R15, R13, RZ, 0xc0, !PT ;  /* 0x0000000d0f0d7212 */ /* 0x000fca00078ec0ff */
[----:B------:R0:W-:Y:S04]  /*02b0*/  STG.E.64 desc[UR22][R2.64], R12 ;  /* 0x0000000c02007986 */ /* 0x0001e8000c101b16 */
[----:B------:R-:W-:Y:S05]  /*02c0*/  @P0 EXIT ;  /* 0x000000000000094d */ /* 0x000fea0003800000 */
[----:B------:R-:W-:Y:S02]  /*02d0*/  IADD3 R14, P0, PT, R16, UR4, RZ ;  /* 0x00000004100e7c10 */ /* 0x000fe4000ff1e0ff */
[----:B------:R-:W-:Y:S02]  /*02e0*/  IADD3 R16, P1, PT, R10, UR4, RZ ;  /* 0x000000040a107c10 */ /* 0x000fe4000ff3e0ff */
[----:B------:R-:W-:Y:S02]  /*02f0*/  IADD3.X R15, PT, PT, R17, UR5, RZ, P0, !PT ;  /* 0x00000005110f7c10 */ /* 0x000fe400087fe4ff */
[----:B------:R-:W-:-:S03]  /*0300*/  IADD3.X R17, PT, PT, R11, UR5, RZ, P1, !PT ;  /* 0x000000050b117c10 */ /* 0x000fc60008ffe4ff */
[----:B------:R-:W2:Y:S04]  /*0310*/  LDG.E.64.CONSTANT R10, desc[UR22][R14.64] ;  /* 0x000000160e0a7981 */ /* 0x000ea8000c1e9b00 */
[----:B0-----:R-:W2:Y:S01]  /*0320*/  LDG.E.64.CONSTANT R12, desc[UR22][R16.64] ;  /* 0x00000016100c7981 */ /* 0x001ea2000c1e9b00 */
[----:B------:R-:W-:Y:S02]  /*0330*/  IADD3 R2, P0, PT, R2, UR4, RZ ;  /* 0x0000000402027c10 */ /* 0x000fe4000ff1e0ff */
[----:B------:R-:W-:Y:S02]  /*0340*/  IADD3 R9, P1, PT, R9, UR8, RZ ;  /* 0x0000000809097c10 */ /* 0x000fe4000ff3e0ff */
[----:B------:R-:W-:Y:S02]  /*0350*/  IADD3.X R3, PT, PT, R3, UR5, RZ, P0, !PT ;  /* 0x0000000503037c10 */ /* 0x000fe400087fe4ff */
[----:B------:R-:W-:-:S02]  /*0360*/  IADD3.X R0, PT, PT, R0, UR9, RZ, P1, !PT ;  /* 0x0000000900007c10 */ /* 0x000fc40008ffe4ff */
[----:B------:R-:W-:-:S04]  /*0370*/  ISETP.GE.U32.AND P0, PT, R9, R6, PT ;  /* 0x000000060900720c */ /* 0x000fc80003f06070 */
[----:B------:R-:W-:Y:S02]  /*0380*/  ISETP.GE.U32.AND.EX P0, PT, R0, R7, PT, P0 ;  /* 0x000000070000720c */ /* 0x000fe40003f06100 */
[----:B--2---:R-:W-:Y:S02]  /*0390*/  LOP3.LUT R10, R12, R10, RZ, 0xc0, !PT ;  /* 0x0000000a0c0a7212 */ /* 0x004fe400078ec0ff */
[----:B------:R-:W-:-:S05]  /*03a0*/  LOP3.LUT R11, R13, R11, RZ, 0xc0, !PT ;  /* 0x0000000b0d0b7212 */ /* 0x000fca00078ec0ff */
[----:B------:R0:W-:Y:S04]  /*03b0*/  STG.E.64 desc[UR22][R2.64], R10 ;  /* 0x0000000a02007986 */ /* 0x0001e8000c101b16 */
[----:B------:R-:W-:Y:S05]  /*03c0*/  @P0 EXIT ;  /* 0x000000000000094d */ /* 0x000fea0003800000 */
[----:B------:R-:W-:Y:S02]  /*03d0*/  IADD3 R14, P0, PT, R14, UR4, RZ ;  /* 0x000000040e0e7c10 */ /* 0x000fe4000ff1e0ff */
[----:B------:R-:W-:Y:S02]  /*03e0*/  IADD3 R16, P1, PT, R16, UR4, RZ ;  /* 0x0000000410107c10 */ /* 0x000fe4000ff3e0ff */
[----:B------:R-:W-:Y:S02]  /*03f0*/  IADD3.X R15, PT, PT, R15, UR5, RZ, P0, !PT ;  /* 0x000000050f0f7c10 */ /* 0x000fe400087fe4ff */
[----:B------:R-:W-:-:S03]  /*0400*/  IADD3.X R17, PT, PT, R17, UR5, RZ, P1, !PT ;  /* 0x0000000511117c10 */ /* 0x000fc60008ffe4ff */
[----:B0-----:R-:W2:Y:S04]  /*0410*/  LDG.E.64.CONSTANT R10, desc[UR22][R14.64] ;  /* 0x000000160e0a7981 */ /* 0x001ea8000c1e9b00 */
[----:B------:R-:W2:Y:S01]  /*0420*/  LDG.E.64.CONSTANT R12, desc[UR22][R16.64] ;  /* 0x00000016100c7981 */ /* 0x000ea2000c1e9b00 */
[----:B------:R-:W-:-:S04]  /*0430*/  IADD3 R2, P0, PT, R2, UR4, RZ ;  /* 0x0000000402027c10 */ /* 0x000fc8000ff1e0ff */
[----:B------:R-:W-:Y:S02]  /*0440*/  IADD3.X R3, PT, PT, R3, UR5, RZ, P0, !PT ;  /* 0x0000000503037c10 */ /* 0x000fe400087fe4ff */
[----:B------:R-:W-:-:S04]  /*0450*/  IADD3 R19, P0, PT, R9, UR8, RZ ;  /* 0x0000000809137c10 */ /* 0x000fc8000ff1e0ff */
[----:B------:R-:W-:Y:S02]  /*0460*/  IADD3.X R0, PT, PT, R0, UR9, RZ, P0, !PT ;  /* 0x0000000900007c10 */ /* 0x000fe400087fe4ff */
[----:B------:R-:W-:-:S04]  /*0470*/  ISETP.GE.U32.AND P0, PT, R19, R6, PT ;  /* 0x000000061300720c */ /* 0x000fc80003f06070 */
[----:B------:R-:W-:Y:S02]  /*0480*/  ISETP.GE.U32.AND.EX P0, PT, R0, R7, PT, P0 ;  /* 0x000000070000720c */ /* 0x000fe40003f06100 */
[----:B--2---:R-:W-:Y:S02]  /*0490*/  LOP3.LUT R10, R12, R10, RZ, 0xc0, !PT ;  /* 0x0000000a0c0a7212 */ /* 0x004fe400078ec0ff */
[----:B------:R-:W-:-:S05]  /*04a0*/  LOP3.LUT R11, R13, R11, RZ, 0xc0, !PT ;  /* 0x0000000b0d0b7212 */ /* 0x000fca00078ec0ff */
[----:B------:R0:W-:Y:S04]  /*04b0*/  STG.E.64 desc[UR22][R2.64], R10 ;  /* 0x0000000a02007986 */ /* 0x0001e8000c101b16 */
[----:B------:R-:W-:Y:S05]  /*04c0*/  @P0 EXIT ;  /* 0x000000000000094d */ /* 0x000fea0003800000 */
[----:B------:R-:W-:Y:S02]  /*04d0*/  IADD3 R8, P0, PT, R14, UR4, RZ ;  /* 0x000000040e087c10 */ /* 0x000fe4000ff1e0ff */
[----:B0-----:R-:W-:Y:S02]  /*04e0*/  IADD3 R10, P1, PT, R16, UR4, RZ ;  /* 0x00000004100a7c10 */ /* 0x001fe4000ff3e0ff */
[----:B------:R-:W-:Y:S02]  /*04f0*/  IADD3.X R9, PT, PT, R15, UR5, RZ, P0, !PT ;  /* 0x000000050f097c10 */ /* 0x000fe400087fe4ff */
[----:B------:R-:W-:-:S04]  /*0500*/  IADD3.X R11, PT, PT, R17, UR5, RZ, P1, !PT ;  /* 0x00000005110b7c10 */ /* 0x000fc80008ffe4ff */
[----:B------:R-:W2:Y:S04]  /*0510*/  LDG.E.64.CONSTANT R8, desc[UR22][R8.64] ;  /* 0x0000001608087981 */ /* 0x000ea8000c1e9b00 */
        /* <DEDUP_REMOVED lines=10> */
[----:B------:R-:W-:Y:S05]  /*05c0*/  @!P0 BRA `(.L_x_1) ;  /* 0xfffffff800f88947 */ /* 0x000fea000383ffff */
[----:B------:R-:W-:Y:S05]  /*05d0*/  EXIT ;  /* 0x000000000000794d */ /* 0x000fea0003800000 */
.L_x_0:
[----:B------:R-:W0:Y:S01]  /*05e0*/  LDC R21, c[0x0][0x39c] ;  /* 0x0000e700ff157b82 */ /* 0x000e220000000800 */
[----:B------:R-:W-:-:S05]  /*05f0*/  IMAD.U32 R2, RZ, RZ, UR7 ;  /* 0x00000007ff027e24 */ /* 0x000fca000f8e00ff */
[--C-:B0-----:R-:W-:Y:S02]  /*0600*/  SHF.R.U64 R2, R2, 0x1, R21.reuse ;  /* 0x0000000102027819 */ /* 0x101fe40000001215 */
[----:B------:R-:W-:Y:S02]  /*0610*/  SHF.R.U32.HI R21, RZ, 0x1, R21 ;  /* 0x00000001ff157819 */ /* 0x000fe40000011615 */
[----:B------:R-:W-:-:S04]  /*0620*/  ISETP.GT.U32.AND P0, PT, R2, R3, PT ;  /* 0x000000030200720c */ /* 0x000fc80003f04070 */
[----:B------:R-:W-:-:S13]  /*0630*/  ISETP.GT.U32.AND.EX P0, PT, R21, R0, PT, P0 ;  /* 0x000000001500720c */ /* 0x000fda0003f04100 */
[----:B------:R-:W-:Y:S05]  /*0640*/  @!P0 EXIT ;  /* 0x000000000000894d */ /* 0x000fea0003800000 */
[----:B------:R-:W-:Y:S01]  /*0650*/  IADD3 R7, P1, PT, R3, UR8, RZ ;  /* 0x0000000803077c10 */ /* 0x000fe2000ff3e0ff */
[----:B------:R-:W-:Y:S03]  /*0660*/  BSSY.RECONVERGENT B0, `(.L_x_2) ;  /* 0x0000024000007945 */ /* 0x000fe60003800200 */
[----:B------:R-:W-:Y:S02]  /*0670*/  IADD3.X R8, PT, PT, R0, UR9, RZ, P1, !PT ;  /* 0x0000000900087c10 */ /* 0x000fe40008ffe4ff */
[----:B------:R-:W-:Y:S02]  /*0680*/  ISETP.GE.U32.AND P0, PT, R7, R2, PT ;  /* 0x000000020700720c */ /* 0x000fe40003f06070 */
[----:B------:R-:W-:Y:S02]  /*0690*/  ISETP.GT.U32.AND P1, PT, R2, R7, PT ;  /* 0x000000070200720c */ /* 0x000fe40003f24070 */
[----:B------:R-:W-:-:S02]  /*06a0*/  ISETP.GE.U32.AND.EX P0, PT, R8, R21, PT, P0 ;  /* 0x000000150800720c */ /* 0x000fc40003f06100 */
[CC--:B------:R-:W-:Y:S02]  /*06b0*/  ISETP.GT.U32.AND.EX P1, PT, R21.reuse, R8.reuse, PT, P1 ;  /* 0x000000081500720c */ /* 0x0c0fe40003f24110 */
[----:B------:R-:W-:Y:S02]  /*06c0*/  SEL R4, RZ, 0x1, P0 ;  /* 0x00000001ff047807 */ /* 0x000fe40000000000 */
[-C--:B------:R-:W-:Y:S02]  /*06d0*/  SEL R5, R2, R7.reuse, P1 ;  /* 0x0000000702057207 */ /* 0x080fe40000800000 */
[----:B------:R-:W-:Y:S02]  /*06e0*/  SEL R6, R21, R8, P1 ;  /* 0x0000000815067207 */ /* 0x000fe40000800000 */
[----:B------:R-:W-:-:S04]  /*06f0*/  IADD3 R5, P0, P1, R5, -R7, -R4 ;  /* 0x8000000705057210 */ /* 0x000fc8000791e804 */
[----:B------:R-:W-:-:S04]  /*0700*/  IADD3.X R6, PT, PT, R6, -0x1, ~R8, P0, P1 ;  /* 0xffffffff06067810 */ /* 0x000fc800007e2c08 */
[----:B------:R-:W-:-:S04]  /*0710*/  LOP3.LUT R7, R6, UR9, RZ, 0xfc, !PT ;  /* 0x0000000906077c12 */ /* 0x000fc8000f8efcff */
[----:B------:R-:W-:-:S13]  /*0720*/  ISETP.NE.U32.AND P0, PT, R7, RZ, PT ;  /* 0x000000ff0700720c */ /* 0x000fda0003f05070 */
[----:B------:R-:W-:Y:S05]  /*0730*/  @P0 BRA `(.L_x_3) ;  /* 0x0000000000500947 */ /* 0x000fea0003800000 */
[----:B------:R-:W0:Y:S01]  /*0740*/  I2F.U32.RP R8, UR8 ;  /* 0x0000000800087d06 */ /* 0x000e220008209000 */
[----:B------:R-:W-:Y:S01]  /*0750*/  IMAD R9, RZ, RZ, -UR8 ;  /* 0x80000008ff097e24 */ /* 0x000fe2000f8e02ff */
[----:B------:R-:W-:-:S06]  /*0760*/  ISETP.NE.U32.AND P2, PT, RZ, UR8, PT ;  /* 0x00000008ff007c0c */ /* 0x000fcc000bf45070 */
[----:B0-----:R-:W0:Y:S02]  /*0770*/  MUFU.RCP R8, R8 ;  /* 0x0000000800087308 */ /* 0x001e240000001000 */
[----:B0-----:R-:W-:-:S06]  /*0780*/  VIADD R6, R8, 0xffffffe ;  /* 0x0ffffffe08067836 */ /* 0x001fcc0000000000 */
[----:B------:R0:W1:Y:S02]  /*0790*/  F2I.FTZ.U32.TRUNC.NTZ R7, R6 ;  /* 0x0000000600077305 */ /* 0x000064000021f000 */
[----:B0-----:R-:W-:Y:S02]  /*07a0*/  IMAD.MOV.U32 R6, RZ, RZ, RZ ;  /* 0x000000ffff067224 */ /* 0x001fe400078e00ff */
[----:B-1----:R-:W-:-:S04]  /*07b0*/  IMAD R9, R9, R7, RZ ;  /* 0x0000000709097224 */ /* 0x002fc800078e02ff */
[----:B------:R-:W-:-:S04]  /*07c0*/  IMAD.HI.U32 R10, R7, R9, R6 ;  /* 0x00000009070a7227 */ /* 0x000fc800078e0006 */
[----:B------:R-:W-:Y:S02]  /*07d0*/  IMAD.MOV.U32 R7, RZ, RZ, RZ ;  /* 0x000000ffff077224 */ /* 0x000fe400078e00ff */
[----:B------:R-:W-:-:S04]  /*07e0*/  IMAD.HI.U32 R6, R10, R5, RZ ;  /* 0x000000050a067227 */ /* 0x000fc800078e00ff */
[----:B------:R-:W-:-:S04]  /*07f0*/  IMAD.MOV R10, RZ, RZ, -R6 ;  /* 0x000000ffff0a7224 */ /* 0x000fc800078e0a06 */
[----:B------:R-:W-:-:S05]  /*0800*/  IMAD R5, R10, UR8, R5 ;  /* 0x000000080a057c24 */ /* 0x000fca000f8e0205 */
[----:B------:R-:W-:-:S13]  /*0810*/  ISETP.GE.U32.AND P0, PT, R5, UR8, PT ;  /* 0x0000000805007c0c */ /* 0x000fda000bf06070 */
[----:B------:R-:W-:Y:S02]  /*0820*/  @P0 VIADD R5, R5, -UR8 ;  /* 0x8000000805050c36 */ /* 0x000fe40008000000 */
[----:B------:R-:W-:-:S03]  /*0830*/  @P0 VIADD R6, R6, 0x1 ;  /* 0x0000000106060836 */ /* 0x000fc60000000000 */
[----:B------:R-:W-:-:S13]  /*0840*/  ISETP.GE.U32.AND P1, PT, R5, UR8, PT ;  /* 0x0000000805007c0c */ /* 0x000fda000bf26070 */
[----:B------:R-:W-:Y:S01]  /*0850*/  @P1 VIADD R6, R6, 0x1 ;  /* 0x0000000106061836 */ /* 0x000fe20000000000 */
[----:B------:R-:W-:Y:S01]  /*0860*/  @!P2 LOP3.LUT R6, RZ, UR8, RZ, 0x33, !PT ;  /* 0x00000008ff06ac12 */ /* 0x000fe2000f8e33ff */
[----:B------:R-:W-:Y:S06]  /*0870*/  BRA `(.L_x_4) ;  /* 0x0000000000087947 */ /* 0x000fec0003800000 */
.L_x_3:
[----:B------:R-:W-:-:S07]  /*0880*/  MOV R8, 0x8a0 ;  /* 0x000008a000087802 */ /* 0x000fce0000000f00 */
[----:B------:R-:W-:Y:S05]  /*0890*/  CALL.REL.NOINC `($__internal_0_$__cuda_sm20_div_u64) ;  /* 0x00000008006c7944 */ /* 0x000fea0003c00000 */
.L_x_4:
[----:B------:R-:W-:Y:S05]  /*08a0*/  BSYNC.RECONVERGENT B0 ;  /* 0x0000000000007941 */ /* 0x000fea0003800200 */
.L_x_2:
[----:B------:R-:W-:Y:S01]  /*08b0*/  IADD3 R4, P0, PT, R6, R4, RZ ;  /* 0x0000000406047210 */ /* 0x000fe20007f1e0ff */
[----:B------:R-:W0:Y:S01]  /*08c0*/  LDCU.64 UR10, c[0x0][0x390] ;  /* 0x00007200ff0a77ac */ /* 0x000e220008000a00 */
[----:B------:R-:W-:Y:S02]  /*08d0*/  BSSY.RECONVERGENT B0, `(.L_x_5) ;  /* 0x0000029000007945 */ /* 0x000fe40003800200 */
[C---:B------:R-:W-:Y:S01]  /*08e0*/  LOP3.LUT R5, R4.reuse, 0x3, RZ, 0xc0, !PT ;  /* 0x0000000304057812 */ /* 0x040fe200078ec0ff */
[----:B------:R-:W-:Y:S01]  /*08f0*/  IMAD.X R6, RZ, RZ, R7, P0 ;  /* 0x000000ffff067224 */ /* 0x000fe200000e0607 */
[----:B------:R-:W-:Y:S01]  /*0900*/  ISETP.GE.U32.AND P0, PT, R4, 0x3, PT ;  /* 0x000000030400780c */ /* 0x000fe20003f06070 */
[----:B------:R-:W1:Y:S01]  /*0910*/  LDCU.128 UR4, c[0x0][0x380] ;  /* 0x00007000ff0477ac */ /* 0x000e620008000c00 */
[----:B------:R-:W-:Y:S02]  /*0920*/  ISETP.NE.U32.AND P1, PT, R5, 0x3, PT ;  /* 0x000000030500780c */ /* 0x000fe40003f25070 */
[----:B------:R-:W-:-:S02]  /*0930*/  ISETP.GE.U32.AND.EX P0, PT, R6, RZ, PT, P0 ;  /* 0x000000ff0600720c */ /* 0x000fc40003f06100 */
[----:B------:R-:W-:-:S13]  /*0940*/  ISETP.NE.AND.EX P1, PT, RZ, RZ, PT, P1 ;  /* 0x000000ffff00720c */ /* 0x000fda0003f25310 */
[----:B01----:R-:W-:Y:S05]  /*0950*/  @!P1 BRA `(.L_x_6) ;  /* 0x0000000000809947 */ /* 0x003fea0003800000 */
[----:B------:R-:W-:Y:S01]  /*0960*/  VIADD R18, R4, 0x1 ;  /* 0x0000000104127836 */ /* 0x000fe20000000000 */
[C---:B------:R-:W-:Y:S01]  /*0970*/  SHF.L.U64.HI R14, R3.reuse, 0x4, R0 ;  /* 0x00000004030e7819 */ /* 0x040fe20000010200 */
[----:B------:R-:W-:Y:S02]  /*0980*/  IMAD.U32 R17, RZ, RZ, UR8 ;  /* 0x00000008ff117e24 */ /* 0x000fe4000f8e00ff */
[----:B------:R-:W-:Y:S01]  /*0990*/  IMAD.U32 R4, RZ, RZ, UR9 ;  /* 0x00000009ff047e24 */ /* 0x000fe2000f8e00ff */
[----:B------:R-:W-:Y:S01]  /*09a0*/  LOP3.LUT R18, R18, 0x3, RZ, 0xc0, !PT ;  /* 0x0000000312127812 */ /* 0x000fe200078ec0ff */
[----:B------:R-:W-:-:S03]  /*09b0*/  IMAD.SHL.U32 R16, R3, 0x10, RZ ;  /* 0x0000001003107824 */ /* 0x000fc600078e00ff */
[----:B------:R-:W-:Y:S02]  /*09c0*/  IADD3 R18, P1, PT, RZ, -R18, RZ ;  /* 0x80000012ff127210 */ /* 0x000fe40007f3e0ff */
[----:B------:R-:W-:-:S03]  /*09d0*/  SHF.L.U64.HI R17, R17, 0x4, R4 ;  /* 0x0000000411117819 */ /* 0x000fc60000010204 */
[----:B------:R-:W-:-:S08]  /*09e0*/  IMAD.X R15, RZ, RZ, -0x1, P1 ;  /* 0xffffffffff0f7424 */ /* 0x000fd000008e06ff */
.L_x_7:
[C---:B0-----:R-:W-:Y:S02]  /*09f0*/  IADD3 R4, P1, PT, R16.reuse, UR4, RZ ;  /* 0x0000000410047c10 */ /* 0x041fe4000ff3e0ff */
[----:B------:R-:W-:Y:S02]  /*0a00*/  IADD3 R8, P2, PT, R16, UR6, RZ ;  /* 0x0000000610087c10 */ /* 0x000fe4000ff5e0ff */
[C---:B------:R-:W-:Y:S02]  /*0a10*/  IADD3.X R5, PT, PT, R14.reuse, UR5, RZ, P1, !PT ;  /* 0x000000050e057c10 */ /* 0x040fe40008ffe4ff */
[----:B------:R-:W-:-:S04]  /*0a20*/  IADD3.X R9, PT, PT, R14, UR7, RZ, P2, !PT ;  /* 0x000000070e097c10 */ /* 0x000fc800097fe4ff */
[----:B------:R-:W2:Y:S04]  /*0a30*/  LDG.E.128.CONSTANT R4, desc[UR22][R4.64] ;  /* 0x0000001604047981 */ /* 0x000ea8000c1e9d00 */
[----:B------:R-:W2:Y:S01]  /*0a40*/  LDG.E.128.CONSTANT R8, desc[UR22][R8.64] ;  /* 0x0000001608087981 */ /* 0x000ea2000c1e9d00 */
[----:B------:R-:W-:Y:S02]  /*0a50*/  IADD3 R12, P1, PT, R16, UR10, RZ ;  /* 0x0000000a100c7c10 */ /* 0x000fe4000ff3e0ff */
[----:B------:R-:W-:Y:S02]  /*0a60*/  IADD3 R3, P3, PT, R3, UR8, RZ ;  /* 0x0000000803037c10 */ /* 0x000fe4000ff7e0ff */
[----:B------:R-:W-:Y:S02]  /*0a70*/  IADD3.X R13, PT, PT, R14, UR11, RZ, P1, !PT ;  /* 0x0000000b0e0d7c10 */ /* 0x000fe40008ffe4ff */
[----:B------:R-:W-:-:S02]  /*0a80*/  IADD3 R18, P1, PT, R18, 0x1, RZ ;  /* 0x0000000112127810 */ /* 0x000fc40007f3e0ff */
[----:B------:R-:W-:-:S03]  /*0a90*/  IADD3.X R0, PT, PT, R0, UR9, RZ, P3, !PT ;  /* 0x0000000900007c10 */ /* 0x000fc60009ffe4ff */
[----:B------:R-:W-:Y:S01]  /*0aa0*/  IMAD.X R15, RZ, RZ, R15, P1 ;  /* 0x000000ffff0f7224 */ /* 0x000fe200008e060f */
[----:B------:R-:W-:-:S04]  /*0ab0*/  ISETP.NE.U32.AND P1, PT, R18, RZ, PT ;  /* 0x000000ff1200720c */ /* 0x000fc80003f25070 */
[----:B------:R-:W-:Y:S02]  /*0ac0*/  ISETP.NE.AND.EX P1, PT, R15, RZ, PT, P1 ;  /* 0x000000ff0f00720c */ /* 0x000fe40003f25310 */
[----:B--2---:R-:W-:Y:S02]  /*0ad0*/  LOP3.LUT R4, R8, R4, RZ, 0xc0, !PT ;  /* 0x0000000408047212 */ /* 0x004fe400078ec0ff */
[----:B------:R-:W-:Y:S01]  /*0ae0*/  LOP3.LUT R5, R9, R5, RZ, 0xc0, !PT ;  /* 0x0000000509057212 */ /* 0x000fe200078ec0ff */
[----:B------:R-:W-:Y:S01]  /*0af0*/  IMAD.U32 R9, RZ, RZ, UR8 ;  /* 0x00000008ff097e24 */ /* 0x000fe2000f8e00ff */
[----:B------:R-:W-:Y:S02]  /*0b00*/  LOP3.LUT R6, R10, R6, RZ, 0xc0, !PT ;  /* 0x000000060a067212 */ /* 0x000fe400078ec0ff */
[----:B------:R-:W-:Y:S02]  /*0b10*/  LOP3.LUT R7, R11, R7, RZ, 0xc0, !PT ;  /* 0x000000070b077212 */ /* 0x000fe400078ec0ff */
[----:B------:R-:W-:-:S03]  /*0b20*/  LEA R16, P2, R9, R16, 0x4 ;  /* 0x0000001009107211 */ /* 0x000fc600078420ff */
[----:B------:R0:W-:Y:S02]  /*0b30*/  STG.E.128 desc[UR22][R12.64], R4 ;  /* 0x000000040c007986 */ /* 0x0001e4000c101d16 */
[----:B------:R-:W-:Y:S01]  /*0b40*/  IMAD.X R14, R14, 0x1, R17, P2 ;  /* 0x000000010e0e7824 */ /* 0x000fe200010e0611 */
[----:B------:R-:W-:Y:S07]  /*0b50*/  @P1 BRA `(.L_x_7) ;  /* 0xfffffffc00a41947 */ /* 0x000fee000383ffff */
.L_x_6:
[----:B------:R-:W-:Y:S05]  /*0b60*/  BSYNC.RECONVERGENT B0 ;  /* 0x0000000000007941 */ /* 0x000fea0003800200 */
.L_x_5:
[----:B------:R-:W-:Y:S05]  /*0b70*/  @!P0 EXIT ;  /* 0x000000000000894d */ /* 0x000fea0003800000 */
[----:B------:R-:W1:Y:S01]  /*0b80*/  LDCU.128 UR12, c[0x0][0x380] ;  /* 0x00007000ff0c77ac */ /* 0x000e620008000c00 */
[----:B------:R-:W-:Y:S01]  /*0b90*/  BSSY.RECONVERGENT B0, `(.L_x_8) ;  /* 0x000006a000007945 */ /* 0x000fe20003800200 */
[C---:B------:R-:W-:Y:S01]  /*0ba0*/  SHF.L.U64.HI R20, R3.reuse, 0x4, R0 ;  /* 0x0000000403147819 */ /* 0x040fe20000010200 */
[----:B------:R-:W-:Y:S01]  /*0bb0*/  IMAD.SHL.U32 R22, R3, 0x10, RZ ;  /* 0x0000001003167824 */ /* 0x000fe200078e00ff */
[----:B------:R-:W2:Y:S01]  /*0bc0*/  LDCU.64 UR24, c[0x0][0x390] ;  /* 0x00007200ff1877ac */ /* 0x000ea20008000a00 */
[----:B------:R-:W3:Y:S01]  /*0bd0*/  LDCU.128 UR16, c[0x0][0x380] ;  /* 0x00007000ff1077ac */ /* 0x000ee20008000c00 */
[----:B------:R-:W4:Y:S01]  /*0be0*/  LDCU.64 UR10, c[0x0][0x390] ;  /* 0x00007200ff0a77ac */ /* 0x000f220008000a00 */
[----:B------:R-:W-:Y:S02]  /*0bf0*/  USHF.L.U32 UR20, UR8, 0x4, URZ ;  /* 0x0000000408147899 */ /* 0x000fe400080006ff */
[----:B-1----:R-:W-:Y:S02]  /*0c00*/  UIMAD.WIDE.U32 UR6, UR8, 0x30, UR12 ;  /* 0x00000030080678a5 */ /* 0x002fe4000f8e000c */
[----:B------:R-:W-:-:S02]  /*0c10*/  USHF.L.U32 UR13, UR8, 0x5, URZ ;  /* 0x00000005080d7899 */ /* 0x000fc400080006ff */
[----:B------:R-:W-:Y:S02]  /*0c20*/  UIMAD.WIDE.U32 UR4, UR8, 0x30, UR14 ;  /* 0x00000030080478a5 */ /* 0x000fe4000f8e000e */
[----:B------:R-:W-:Y:S02]  /*0c30*/  USHF.L.U64.HI UR15, UR8, 0x4, UR9 ;  /* 0x00000004080f7899 */ /* 0x000fe40008010209 */
[----:B------:R-:W-:Y:S02]  /*0c40*/  USHF.L.U64.HI UR14, UR8, 0x5, UR9 ;  /* 0x00000005080e7899 */ /* 0x000fe40008010209 */
[----:B--2---:R-:W-:Y:S02]  /*0c50*/  UIADD3 URZ, UP0, UPT, UR20, UR24, URZ ;  /* 0x0000001814ff7290 */ /* 0x004fe4000ff1e0ff */
[----:B------:R-:W-:Y:S02]  /*0c60*/  UIADD3 URZ, UP1, UPT, UR13, UR24, URZ ;  /* 0x000000180dff7290 */ /* 0x000fe4000ff3e0ff */
[----:B---3--:R-:W-:-:S02]  /*0c70*/  UIADD3 URZ, UP2, UPT, UR20, UR18, URZ ;  /* 0x0000001214ff7290 */ /* 0x008fc4000ff5e0ff */
[----:B------:R-:W-:Y:S02]  /*0c80*/  UIADD3 URZ, UP3, UPT, UR13, UR18, URZ ;  /* 0x000000120dff7290 */ /* 0x000fe4000ff7e0ff */
[----:B------:R-:W-:Y:S02]  /*0c90*/  UIMAD UR12, UR9, 0x30, URZ ;  /* 0x00000030090c78a4 */ /* 0x000fe4000f8e02ff */
[----:B------:R-:W-:Y:S02]  /*0ca0*/  UIADD3 URZ, UP4, UPT, UR20, UR16, URZ ;  /* 0x0000001014ff7290 */ /* 0x000fe4000ff9e0ff */
[----:B------:R-:W-:Y:S02]  /*0cb0*/  UIADD3 UR13, UP5, UPT, UR13, UR16, URZ ;  /* 0x000000100d0d7290 */ /* 0x000fe4000ffbe0ff */
[----:B------:R-:W-:Y:S02]  /*0cc0*/  UIADD3.X UR31, UPT, UPT, UR15, UR25, URZ, UP0, !UPT ;  /* 0x000000190f1f7290 */ /* 0x000fe400087fe4ff */
[----:B------:R-:W-:-:S02]  /*0cd0*/  UIADD3.X UR30, UPT, UPT, UR14, UR25, URZ, UP1, !UPT ;  /* 0x000000190e1e7290 */ /* 0x000fc40008ffe4ff */
[----:B------:R-:W-:Y:S02]  /*0ce0*/  UIADD3.X UR29, UPT, UPT, UR15, UR19, URZ, UP2, !UPT ;  /* 0x000000130f1d7290 */ /* 0x000fe400097fe4ff */
[----:B------:R-:W-:Y:S02]  /*0cf0*/  UIADD3.X UR28, UPT, UPT, UR14, UR19, URZ, UP3, !UPT ;  /* 0x000000130e1c7290 */ /* 0x000fe40009ffe4ff */
[----:B----4-:R-:W-:Y:S02]  /*0d00*/  UIMAD.WIDE.U32 UR8, UR8, 0x30, UR10 ;  /* 0x00000030080878a5 */ /* 0x010fe4000f8e000a */
[----:B------:R-:W-:Y:S02]  /*0d10*/  UIADD3.X UR15, UPT, UPT, UR15, UR17, URZ, UP4, !UPT ;  /* 0x000000110f0f7290 */ /* 0x000fe4000a7fe4ff */
[----:B------:R-:W-:Y:S02]  /*0d20*/  UIADD3.X UR14, UPT, UPT, UR14, UR17, URZ, UP5, !UPT ;  /* 0x000000110e0e7290 */ /* 0x000fe4000affe4ff */
[----:B------:R-:W-:-:S12]  /*0d30*/  UIADD3 UR12, UPT, UPT, UR12, UR7, URZ ;  /* 0x000000070c0c7290 */ /* 0x000fd8000fffe0ff */
.L_x_9:
[----:B------:R-:W-:Y:S01]  /*0d40*/  UIMAD UR10, UR26, UR27, URZ ;  /* 0x0000001b1a0a72a4 */ /* 0x000fe2000f8e02ff */
[C---:B0-----:R-:W-:Y:S01]  /*0d50*/  IADD3 R12, P0, PT, R22.reuse, UR16, RZ ;  /* 0x00000010160c7c10 */ /* 0x041fe2000ff1e0ff */
[----:B------:R-:W-:Y:S01]  /*0d60*/  UIMAD UR11, UR26, UR27, URZ ;  /* 0x0000001b1a0b72a4 */ /* 0x000fe2000f8e02ff */
[----:B------:R-:W-:Y:S01]  /*0d70*/  IADD3 R16, P1, PT, R22, UR18, RZ ;  /* 0x0000001216107c10 */ /* 0x000fe2000ff3e0ff */
[----:B------:R-:W-:Y:S01]  /*0d80*/  USHF.L.U32 UR10, UR10, 0x4, URZ ;  /* 0x000000040a0a7899 */ /* 0x000fe200080006ff */
[C---:B------:R-:W-:Y:S01]  /*0d90*/  IADD3.X R13, PT, PT, R20.reuse, UR17, RZ, P0, !PT ;  /* 0x00000011140d7c10 */ /* 0x040fe200087fe4ff */
[----:B------:R-:W-:Y:S01]  /*0da0*/  USHF.L.U32 UR20, UR11, 0x4, URZ ;  /* 0x000000040b147899 */ /* 0x000fe200080006ff */
[----:B------:R-:W-:Y:S01]  /*0db0*/  IADD3.X R17, PT, PT, R20, UR19, RZ, P1, !PT ;  /* 0x0000001314117c10 */ /* 0x000fe20008ffe4ff */
[----:B------:R-:W-:Y:S02]  /*0dc0*/  UIADD3 UR10, UPT, UPT, UR10, UR16, URZ ;  /* 0x000000100a0a7290 */ /* 0x000fe4000fffe0ff */
[----:B------:R-:W-:Y:S01]  /*0dd0*/  UIADD3 UR11, UPT, UPT, UR20, UR18, URZ ;  /* 0x00000012140b7290 */ /* 0x000fe2000fffe0ff */
[----:B------:R-:W2:Y:S03]  /*0de0*/  LDG.E.128.CONSTANT R12, desc[UR22][R12.64] ;  /* 0x000000160c0c7981 */ /* 0x000ea6000c1e9d00 */
[C---:B------:R-:W-:Y:S01]  /*0df0*/  IADD3 R4, P0, PT, R22.reuse, UR10, RZ ;  /* 0x0000000a16047c10 */ /* 0x040fe2000ff1e0ff */
[----:B------:R-:W2:Y:S01]  /*0e00*/  LDG.E.128.CONSTANT R16, desc[UR22][R16.64] ;  /* 0x0000001610107981 */ /* 0x000ea2000c1e9d00 */
[----:B------:R-:W-:-:S02]  /*0e10*/  IADD3 R8, P1, PT, R22, UR11, RZ ;  /* 0x0000000b16087c10 */ /* 0x000fc4000ff3e0ff */
[C---:B------:R-:W-:Y:S02]  /*0e20*/  IADD3.X R5, PT, PT, R20.reuse, UR15, RZ, P0, !PT ;  /* 0x0000000f14057c10 */ /* 0x040fe400087fe4ff */
[----:B------:R-:W-:-:S04]  /*0e30*/  IADD3.X R9, PT, PT, R20, UR29, RZ, P1, !PT ;  /* 0x0000001d14097c10 */ /* 0x000fc80008ffe4ff */
[----:B------:R-:W3:Y:S04]  /*0e40*/  LDG.E.128.CONSTANT R4, desc[UR22][R4.64] ;  /* 0x0000001604047981 */ /* 0x000ee8000c1e9d00 */
[----:B------:R-:W3:Y:S01]  /*0e50*/  LDG.E.128.CONSTANT R8, desc[UR22][R8.64] ;  /* 0x0000001608087981 */ /* 0x000ee2000c1e9d00 */
[----:B------:R-:W-:Y:S01]  /*0e60*/  UIMAD UR10, UR26, UR27, URZ ;  /* 0x0000001b1a0a72a4 */ /* 0x000fe2000f8e02ff */
[----:B------:R-:W-:Y:S01]  /*0e70*/  IADD3 R28, P0, PT, R22, UR24, RZ ;  /* 0x00000018161c7c10 */ /* 0x000fe2000ff1e0ff */
[----:B------:R-:W-:Y:S02]  /*0e80*/  UIADD3 UR20, UPT, UPT, UR20, UR24, URZ ;  /* 0x0000001814147290 */ /* 0x000fe4000fffe0ff */
[----:B------:R-:W-:Y:S01]  /*0e90*/  USHF.L.U32 UR21, UR10, 0x5, URZ ;  /* 0x000000050a157899 */ /* 0x000fe200080006ff */
[----:B------:R-:W-:Y:S01]  /*0ea0*/  IADD3.X R29, PT, PT, R20, UR25, RZ, P0, !PT ;  /* 0x00000019141d7c10 */ /* 0x000fe200087fe4ff */
[----:B------:R-:W-:Y:S01]  /*0eb0*/  UIMAD.WIDE.U32 UR10, UR26, UR27, URZ ;  /* 0x0000001b1a0a72a5 */ /* 0x000fe2000f8e00ff */
[----:B------:R-:W-:Y:S01]  /*0ec0*/  IADD3 R26, P0, PT, R22, UR13, RZ ;  /* 0x0000000d161a7c10 */ /* 0x000fe2000ff1e0ff */
[----:B------:R-:W-:-:S02]  /*0ed0*/  UIADD3 UR32, UPT, UPT, UR21, UR18, URZ ;  /* 0x0000001215207290 */ /* 0x000fc4000fffe0ff */
[----:B------:R-:W-:Y:S01]  /*0ee0*/  UIMAD UR10, UR11, 0x30, URZ ;  /* 0x000000300b0a78a4 */ /* 0x000fe2000f8e02ff */
[----:B------:R-:W-:-:S03]  /*0ef0*/  IADD3.X R27, PT, PT, R20, UR14, RZ, P0, !PT ;  /* 0x0000000e141b7c10 */ /* 0x000fc600087fe4ff */
[----:B------:R-:W-:Y:S01]  /*0f00*/  UIADD3 UR11, UPT, UPT, UR10, UR5, URZ ;  /* 0x000000050a0b7290 */ /* 0x000fe2000fffe0ff */
[----:B--2---:R-:W-:Y:S02]  /*0f10*/  LOP3.LUT R12, R16, R12, RZ, 0xc0, !PT ;  /* 0x0000000c100c7212 */ /* 0x004fe400078ec0ff */
[----:B------:R-:W-:Y:S02]  /*0f20*/  IADD3 R16, P0, PT, R22, UR32, RZ ;  /* 0x0000002016107c10 */ /* 0x000fe4000ff1e0ff */
[----:B------:R-:W-:Y:S02]  /*0f30*/  LOP3.LUT R13, R17, R13, RZ, 0xc0, !PT ;  /* 0x0000000d110d7212 */ /* 0x000fe400078ec0ff */
[----:B------:R-:W-:Y:S02]  /*0f40*/  LOP3.LUT R14, R18, R14, RZ, 0xc0, !PT ;  /* 0x0000000e120e7212 */ /* 0x000fe400078ec0ff */
[----:B------:R-:W-:Y:S02]  /*0f50*/  LOP3.LUT R15, R19, R15, RZ, 0xc0, !PT ;  /* 0x0000000f130f7212 */ /* 0x000fe400078ec0ff */
[----:B------:R-:W-:-:S02]  /*0f60*/  IADD3.X R17, PT, PT, R20, UR28, RZ, P0, !PT ;  /* 0x0000001c14117c10 */ /* 0x000fc400087fe4ff */
[----:B---3--:R-:W-:Y:S01]  /*0f70*/  LOP3.LUT R24, R8, R4, RZ, 0xc0, !PT ;  /* 0x0000000408187212 */ /* 0x008fe200078ec0ff */
[----:B------:R0:W-:Y:S01]  /*0f80*/  STG.E.128 desc[UR22][R28.64], R12 ;  /* 0x0000000c1c007986 */ /* 0x0001e2000c101d16 */
[C---:B------:R-:W-:Y:S02]  /*0f90*/  IADD3 R4, P1, PT, R22.reuse, UR6, RZ ;  /* 0x0000000616047c10 */ /* 0x040fe4000ff3e0ff */
[----:B------:R-:W-:Y:S01]  /*0fa0*/  IADD3 R8, P2, PT, R22, UR4, RZ ;  /* 0x0000000416087c10 */ /* 0x000fe2000ff5e0ff */
[----:B------:R-:W2:Y:S01]  /*0fb0*/  LDG.E.128.CONSTANT R16, desc[UR22][R16.64] ;  /* 0x0000001610107981 */ /* 0x000ea2000c1e9d00 */
[----:B------:R-:W-:Y:S02]  /*0fc0*/  LOP3.LUT R25, R9, R5, RZ, 0xc0, !PT ;  /* 0x0000000509197212 */ /* 0x000fe400078ec0ff */
[C---:B------:R-:W-:Y:S02]  /*0fd0*/  IADD3.X R5, PT, PT, R20.reuse, UR12, RZ, P1, !PT ;  /* 0x0000000c14057c10 */ /* 0x040fe40008ffe4ff */
[----:B------:R-:W-:Y:S01]  /*0fe0*/  IADD3.X R9, PT, PT, R20, UR11, RZ, P2, !PT ;  /* 0x0000000b14097c10 */ /* 0x000fe200097fe4ff */
[----:B0-----:R0:W2:Y:S01]  /*0ff0*/  LDG.E.128.CONSTANT R12, desc[UR22][R26.64] ;  /* 0x000000161a0c7981 */ /* 0x0010a2000c1e9d00 */
[----:B------:R-:W-:-:S02]  /*1000*/  IADD3 R28, P0, PT, R22, UR20, RZ ;  /* 0x00000014161c7c10 */ /* 0x000fc4000ff1e0ff */
[----:B0-----:R-:W-:Y:S02]  /*1010*/  LOP3.LUT R26, R10, R6, RZ, 0xc0, !PT ;  /* 0x000000060a1a7212 */ /* 0x001fe400078ec0ff */
[----:B------:R-:W-:Y:S02]  /*1020*/  LOP3.LUT R27, R11, R7, RZ, 0xc0, !PT ;  /* 0x000000070b1b7212 */ /* 0x000fe400078ec0ff */
[----:B------:R-:W3:Y:S04]  /*1030*/  LDG.E.128.CONSTANT R4, desc[UR22][R4.64] ;  /* 0x0000001604047981 */ /* 0x000ee8000c1e9d00 */
[----:B------:R-:W3:Y:S01]  /*1040*/  LDG.E.128.CONSTANT R8, desc[UR22][R8.64] ;  /* 0x0000001608087981 */ /* 0x000ee2000c1e9d00 */
[----:B------:R-:W-:Y:S01]  /*1050*/  IADD3.X R29, PT, PT, R20, UR31, RZ, P0, !PT ;  /* 0x0000001f141d7c10 */ /* 0x000fe200087fe4ff */
[----:B------:R-:W-:-:S04]  /*1060*/  UIADD3 UR21, UPT, UPT, UR21, UR24, URZ ;  /* 0x0000001815157290 */ /* 0x000fc8000fffe0ff */
[----:B------:R0:W-:Y:S01]  /*1070*/  STG.E.128 desc[UR22][R28.64], R24 ;  /* 0x000000181c007986 */ /* 0x0001e2000c101d16 */
[----:B------:R-:W-:Y:S01]  /*1080*/  UIADD3 UR10, UPT, UPT, UR9, UR10, URZ ;  /* 0x0000000a090a7290 */ /* 0x000fe2000fffe0ff */
[----:B0-----:R-:W-:Y:S01]  /*1090*/  IADD3 R28, P0, PT, R22, UR21, RZ ;  /* 0x00000015161c7c10 */ /* 0x001fe2000ff1e0ff */
[----:B------:R-:W-:-:S03]  /*10a0*/  UIMAD.WIDE.U32 UR20, UR26, UR27, URZ ;  /* 0x0000001b1a1472a5 */ /* 0x000fc6000f8e00ff */
[----:B------:R-:W-:Y:S02]  /*10b0*/  IADD3.X R29, PT, PT, R20, UR30, RZ, P0, !PT ;  /* 0x0000001e141d7c10 */ /* 0x000fe400087fe4ff */
[----:B--2---:R-:W-:Y:S02]  /*10c0*/  LOP3.LUT R12, R16, R12, RZ, 0xc0, !PT ;  /* 0x0000000c100c7212 */ /* 0x004fe400078ec0ff */
[----:B------:R-:W-:Y:S02]  /*10d0*/  IADD3 R16, P0, PT, R22, UR8, RZ ;  /* 0x0000000816107c10 */ /* 0x000fe4000ff1e0ff */
[----:B------:R-:W-:Y:S02]  /*10e0*/  LOP3.LUT R13, R17, R13, RZ, 0xc0, !PT ;  /* 0x0000000d110d7212 */ /* 0x000fe400078ec0ff */
[----:B------:R-:W-:Y:S02]  /*10f0*/  IADD3.X R17, PT, PT, R20, UR10, RZ, P0, !PT ;  /* 0x0000000a14117c10 */ /* 0x000fe400087fe4ff */
[----:B------:R-:W-:-:S02]  /*1100*/  LOP3.LUT R14, R18, R14, RZ, 0xc0, !PT ;  /* 0x0000000e120e7212 */ /* 0x000fc400078ec0ff */
[----:B------:R-:W-:Y:S02]  /*1110*/  LOP3.LUT R15, R19, R15, RZ, 0xc0, !PT ;  /* 0x0000000f130f7212 */ /* 0x000fe400078ec0ff */
[----:B---3--:R-:W-:Y:S01]  /*1120*/  LOP3.LUT R4, R8, R4, RZ, 0xc0, !PT ;  /* 0x0000000408047212 */ /* 0x008fe200078ec0ff */
[----:B------:R-:W-:Y:S01]  /*1130*/  IMAD.U32 R8, RZ, RZ, UR20 ;  /* 0x00000014ff087e24 */ /* 0x000fe2000f8e00ff */
[----:B------:R-:W-:Y:S01]  /*1140*/  LOP3.LUT R5, R9, R5, RZ, 0xc0, !PT ;  /* 0x0000000509057212 */ /* 0x000fe200078ec0ff */
[----:B------:R-:W-:Y:S01]  /*1150*/  IMAD.U32 R9, RZ, RZ, UR20 ;  /* 0x00000014ff097e24 */ /* 0x000fe2000f8e00ff */
[----:B------:R-:W-:Y:S02]  /*1160*/  LOP3.LUT R6, R10, R6, RZ, 0xc0, !PT ;  /* 0x000000060a067212 */ /* 0x000fe400078ec0ff */
[----:B------:R-:W-:Y:S01]  /*1170*/  LEA R3, P0, R8, R3, 0x2 ;  /* 0x0000000308037211 */ /* 0x000fe200078010ff */
[----:B------:R-:W-:Y:S01]  /*1180*/  IMAD.U32 R8, RZ, RZ, UR21 ;  /* 0x00000015ff087e24 */ /* 0x000fe2000f8e00ff */
[----:B------:R-:W-:Y:S01]  /*1190*/  LOP3.LUT R7, R11, R7, RZ, 0xc0, !PT ;  /* 0x000000070b077212 */ /* 0x000fe200078ec0ff */
[----:B------:R1:W-:Y:S03]  /*11a0*/  STG.E.128 desc[UR22][R28.64], R12 ;  /* 0x0000000c1c007986 */ /* 0x0003e6000c101d16 */
[----:B------:R-:W-:Y:S01]  /*11b0*/  LEA.HI.X R0, R9, R0, R8, 0x2, P0 ;  /* 0x0000000009007211 */ /* 0x000fe200000f1408 */
[----:B------:R1:W-:Y:S01]  /*11c0*/  STG.E.128 desc[UR22][R16.64], R4 ;  /* 0x0000000410007986 */ /* 0x0003e2000c101d16 */
[----:B------:R-:W-:-:S04]  /*11d0*/  ISETP.GE.U32.AND P0, PT, R3, R2, PT ;  /* 0x000000020300720c */ /* 0x000fc80003f06070 */
[----:B------:R-:W-:Y:S01]  /*11e0*/  ISETP.GE.U32.AND.EX P0, PT, R0, R21, PT, P0 ;  /* 0x000000150000720c */ /* 0x000fe20003f06100 */
[----:B------:R-:W-:-:S05]  /*11f0*/  IMAD.U32 R11, RZ, RZ, UR20 ;  /* 0x00000014ff0b7e24 */ /* 0x000fca000f8e00ff */
[----:B------:R-:W-:-:S04]  /*1200*/  LEA R22, P1, R11, R22, 0x6 ;  /* 0x000000160b167211 */ /* 0x000fc800078230ff */
[----:B------:R-:W-:-:S03]  /*1210*/  LEA.HI.X R20, R9, R20, R8, 0x6, P1 ;  /* 0x0000001409147211 */ /* 0x000fc600008f3408 */
[----:B-1----:R-:W-:Y:S06]  /*1220*/  @!P0 BRA `(.L_x_9) ;  /* 0xfffffff800c48947 */ /* 0x002fec000383ffff */
[----:B------:R-:W-:Y:S05]  /*1230*/  BSYNC.RECONVERGENT B0 ;  /* 0x0000000000007941 */ /* 0x000fea0003800200 */
.L_x_8:
[----:B------:R-:W-:Y:S05]  /*1240*/  EXIT ;  /* 0x000000000000794d */ /* 0x000fea0003800000 */
        .weak           $__internal_0_$__cuda_sm20_div_u64
        .type           $__internal_0_$__cuda_sm20_div_u64,@function
        .size           $__internal_0_$__cuda_sm20_div_u64,(.L_x_11 - $__internal_0_$__cuda_sm20_div_u64)
$__internal_0_$__cuda_sm20_div_u64:
[----:B------:R-:W-:Y:S01]  /*1250*/  UMOV UR4, UR8 ;  /* 0x0000000800047c82 */ /* 0x000fe20008000000 */
[----:B------:R-:W-:Y:S02]  /*1260*/  UMOV UR5, UR9 ;  /* 0x0000000900057c82 */ /* 0x000fe40008000000 */
[----:B------:R-:W0:Y:S08]  /*1270*/  I2F.U64.RP R7, UR4 ;  /* 0x0000000400077d12 */ /* 0x000e300008309000 */
[----:B0-----:R-:W0:Y:S02]  /*1280*/  MUFU.RCP R7, R7 ;  /* 0x0000000700077308 */ /* 0x001e240000001000 */
[----:B0-----:R-:W-:-:S06]  /*1290*/  VIADD R10, R7, 0x1ffffffe ;  /* 0x1ffffffe070a7836 */ /* 0x001fcc0000000000 */
[----:B------:R-:W0:Y:S02]  /*12a0*/  F2I.U64.TRUNC R10, R10 ;  /* 0x0000000a000a7311 */ /* 0x000e24000020d800 */
[----:B0-----:R-:W-:-:S04]  /*12b0*/  IMAD.WIDE.U32 R12, R10, UR8, RZ ;  /* 0x000000080a0c7c25 */ /* 0x001fc8000f8e00ff */
[C---:B------:R-:W-:Y:S01]  /*12c0*/  IMAD R9, R10.reuse, UR9, R13 ;  /* 0x000000090a097c24 */ /* 0x040fe2000f8e020d */
[----:B------:R-:W-:Y:S01]  /*12d0*/  IADD3 R15, P0, PT, RZ, -R12, RZ ;  /* 0x8000000cff0f7210 */ /* 0x000fe20007f1e0ff */
[----:B------:R-:W-:Y:S02]  /*12e0*/  IMAD.MOV.U32 R13, RZ, RZ, R10 ;  /* 0x000000ffff0d7224 */ /* 0x000fe400078e000a */
[----:B------:R-:W-:Y:S02]  /*12f0*/  IMAD R9, R11, UR8, R9 ;  /* 0x000000080b097c24 */ /* 0x000fe4000f8e0209 */
[----:B------:R-:W-:-:S04]  /*1300*/  IMAD.HI.U32 R12, R10, R15, RZ ;  /* 0x0000000f0a0c7227 */ /* 0x000fc800078e00ff */
[----:B------:R-:W-:-:S04]  /*1310*/  IMAD.X R9, RZ, RZ, ~R9, P0 ;  /* 0x000000ffff097224 */ /* 0x000fc800000e0e09 */
[----:B------:R-:W-:-:S04]  /*1320*/  IMAD.WIDE.U32 R12, P0, R10, R9, R12 ;  /* 0x000000090a0c7225 */ /* 0x000fc8000780000c */
[C---:B------:R-:W-:Y:S02]  /*1330*/  IMAD R17, R11.reuse, R9, RZ ;  /* 0x000000090b117224 */ /* 0x040fe400078e02ff */
[----:B------:R-:W-:-:S04]  /*1340*/  IMAD.HI.U32 R12, P1, R11, R15, R12 ;  /* 0x0000000f0b0c7227 */ /* 0x000fc8000782000c */
[----:B------:R-:W-:Y:S01]  /*1350*/  IMAD.HI.U32 R7, R11, R9, RZ ;  /* 0x000000090b077227 */ /* 0x000fe200078e00ff */
[----:B------:R-:W-:-:S03]  /*1360*/  IADD3 R13, P2, PT, R17, R12, RZ ;  /* 0x0000000c110d7210 */ /* 0x000fc60007f5e0ff */
[----:B------:R-:W-:Y:S02]  /*1370*/  IMAD.X R7, R7, 0x1, R11, P0 ;  /* 0x0000000107077824 */ /* 0x000fe400000e060b */
[----:B------:R-:W-:-:S03]  /*1380*/  IMAD.WIDE.U32 R10, R13, UR8, RZ ;  /* 0x000000080d0a7c25 */ /* 0x000fc6000f8e00ff */
[----:B------:R-:W-:Y:S01]  /*1390*/  IADD3.X R7, PT, PT, RZ, RZ, R7, P2, P1 ;  /* 0x000000ffff077210 */ /* 0x000fe200017e2407 */
[----:B------:R-:W-:Y:S01]  /*13a0*/  IMAD R12, R13, UR9, R11 ;  /* 0x000000090d0c7c24 */ /* 0x000fe2000f8e020b */
[----:B------:R-:W-:-:S03]  /*13b0*/  IADD3 R11, P0, PT, RZ, -R10, RZ ;  /* 0x8000000aff0b7210 */ /* 0x000fc60007f1e0ff */
        /* <DEDUP_REMOVED lines=9> */
[----:B------:R-:W-:-:S03]  /*1450*/  IMAD.HI.U32 R10, R9, R5, RZ ;  /* 0x00000005090a7227 */ /* 0x000fc600078e00ff */
[----:B------:R-:W-:Y:S01]  /*1460*/  IADD3.X R7, PT, PT, RZ, RZ, R7, P2, P1 ;  /* 0x000000ffff077210 */ /* 0x000fe200017e2407 */
[----:B------:R-:W-:Y:S02]  /*1470*/  IMAD.MOV.U32 R11, RZ, RZ, RZ ;  /* 0x000000ffff0b7224 */ /* 0x000fe400078e00ff */
[----:B------:R-:W-:-:S04]  /*1480*/  IMAD.WIDE.U32 R10, R9, R6, R10 ;  /* 0x00000006090a7225 */ /* 0x000fc800078e000a */
[C---:B------:R-:W-:Y:S02]  /*1490*/  IMAD R12, R7.reuse, R6, RZ ;  /* 0x00000006070c7224 */ /* 0x040fe400078e02ff */
[----:B------:R-:W-:-:S04]  /*14a0*/  IMAD.HI.U32 R9, P0, R7, R5, R10 ;  /* 0x0000000507097227 */ /* 0x000fc8000780000a */
[----:B------:R-:W-:Y:S01]  /*14b0*/  IMAD.HI.U32 R7, R7, R6, RZ ;  /* 0x0000000607077227 */ /* 0x000fe200078e00ff */
[----:B------:R-:W-:-:S03]  /*14c0*/  IADD3 R9, P1, PT, R12, R9, RZ ;  /* 0x000000090c097210 */ /* 0x000fc60007f3e0ff */
[----:B------:R-:W-:Y:S02]  /*14d0*/  IMAD.X R7, RZ, RZ, R7, P0 ;  /* 0x000000ffff077224 */ /* 0x000fe400000e0607 */
[----:B------:R-:W-:-:S04]  /*14e0*/  IMAD.WIDE.U32 R10, R9, UR8, RZ ;  /* 0x00000008090a7c25 */ /* 0x000fc8000f8e00ff */
[----:B------:R-:W-:Y:S01]  /*14f0*/  IMAD.X R7, RZ, RZ, R7, P1 ;  /* 0x000000ffff077224 */ /* 0x000fe200008e0607 */
[----:B------:R-:W-:Y:S01]  /*1500*/  IADD3 R14, P1, PT, -R10, R5, RZ ;  /* 0x000000050a0e7210 */ /* 0x000fe20007f3e1ff */
[----:B------:R-:W-:-:S03]  /*1510*/  IMAD R12, R9, UR9, R11 ;  /* 0x00000009090c7c24 */ /* 0x000fc6000f8e020b */
[----:B------:R-:W-:Y:S01]  /*1520*/  ISETP.GE.U32.AND P0, PT, R14, UR8, PT ;  /* 0x000000080e007c0c */ /* 0x000fe2000bf06070 */
[----:B------:R-:W-:-:S04]  /*1530*/  IMAD R5, R7, UR8, R12 ;  /* 0x0000000807057c24 */ /* 0x000fc8000f8e020c */
[----:B------:R-:W-:Y:S01]  /*1540*/  IMAD.X R12, R6, 0x1, ~R5, P1 ;  /* 0x00000001060c7824 */ /* 0x000fe200008e0e05 */
[----:B------:R-:W-:Y:S02]  /*1550*/  IADD3 R6, P2, PT, R9, 0x1, RZ ;  /* 0x0000000109067810 */ /* 0x000fe40007f5e0ff */
[----:B------:R-:W-:Y:S02]  /*1560*/  IADD3 R5, P1, PT, R14, -UR8, RZ ;  /* 0x800000080e057c10 */ /* 0x000fe4000ff3e0ff */
[C---:B------:R-:W-:Y:S01]  /*1570*/  ISETP.GE.U32.AND.EX P0, PT, R12.reuse, UR9, PT, P0 ;  /* 0x000000090c007c0c */ /* 0x040fe2000bf06100 */
[----:B------:R-:W-:Y:S01]  /*1580*/  IMAD.X R10, RZ, RZ, R7, P2 ;  /* 0x000000ffff0a7224 */ /* 0x000fe200010e0607 */
[----:B------:R-:W-:Y:S02]  /*1590*/  IADD3.X R11, PT, PT, R12, ~UR9, RZ, P1, !PT ;  /* 0x800000090c0b7c10 */ /* 0x000fe40008ffe4ff */
[----:B------:R-:W-:Y:S02]  /*15a0*/  SEL R5, R5, R14, P0 ;  /* 0x0000000e05057207 */ /* 0x000fe40000000000 */
[----:B------:R-:W-:-:S02]  /*15b0*/  SEL R9, R6, R9, P0 ;  /* 0x0000000906097207 */ /* 0x000fc40000000000 */
[----:B------:R-:W-:Y:S02]  /*15c0*/  SEL R11, R11, R12, P0 ;  /* 0x0000000c0b0b7207 */ /* 0x000fe40000000000 */
[----:B------:R-:W-:Y:S02]  /*15d0*/  SEL R10, R10, R7, P0 ;  /* 0x000000070a0a7207 */ /* 0x000fe40000000000 */
[----:B------:R-:W-:Y:S02]  /*15e0*/  ISETP.GE.U32.AND P0, PT, R5, UR8, PT ;  /* 0x0000000805007c0c */ /* 0x000fe4000bf06070 */
[----:B------:R-:W-:Y:S02]  /*15f0*/  IADD3 R6, P2, PT, R9, 0x1, RZ ;  /* 0x0000000109067810 */ /* 0x000fe40007f5e0ff */
[----:B------:R-:W-:Y:S02]  /*1600*/  ISETP.GE.U32.AND.EX P0, PT, R11, UR9, PT, P0 ;  /* 0x000000090b007c0c */ /* 0x000fe4000bf06100 */
[----:B------:R-:W-:Y:S01]  /*1610*/  ISETP.NE.U32.AND P1, PT, RZ, UR8, PT ;  /* 0x00000008ff007c0c */ /* 0x000fe2000bf25070 */
[----:B------:R-:W-:Y:S01]  /*1620*/  IMAD.X R7, RZ, RZ, R10, P2 ;  /* 0x000000ffff077224 */ /* 0x000fe200010e060a */
[----:B------:R-:W-:Y:S01]  /*1630*/  SEL R6, R6, R9, P0 ;  /* 0x0000000906067207 */ /* 0x000fe20000000000 */
[----:B------:R-:W-:Y:S01]  /*1640*/  IMAD.MOV.U32 R9, RZ, RZ, 0x0 ;  /* 0x00000000ff097424 */ /* 0x000fe200078e00ff */
[----:B------:R-:W-:-:S02]  /*1650*/  ISETP.NE.AND.EX P1, PT, RZ, UR9, PT, P1 ;  /* 0x00000009ff007c0c */ /* 0x000fc4000bf25310 */
[----:B------:R-:W-:Y:S02]  /*1660*/  SEL R7, R7, R10, P0 ;  /* 0x0000000a07077207 */ /* 0x000fe40000000000 */
[----:B------:R-:W-:Y:S02]  /*1670*/  SEL R6, R6, 0xffffffff, P1 ;  /* 0xffffffff06067807 */ /* 0x000fe40000800000 */
[----:B------:R-:W-:Y:S01]  /*1680*/  SEL R7, R7, 0xffffffff, P1 ;  /* 0xffffffff07077807 */ /* 0x000fe20000800000 */
[----:B------:R-:W-:Y:S06]  /*1690*/  RET.REL.NODEC R8 `(_Z22bitwise_and_u64_kernelPKmS0_Pmm) ;  /* 0xffffffe808587950 */ /* 0x000fec0003c3ffff */
.L_x_10:
[----:B------:R-:W-:-:S00]  /*16a0*/  BRA `(.L_x_10) ;  /* 0xfffffffc00fc7947 */ /* 0x000fc0000383ffff */
[----:B------:R-:W-:-:S00]  /*16b0*/  NOP ;  /* 0x0000000000007918 */ /* 0x000fc00000000000 */
        /* <DEDUP_REMOVED lines=12> */
.L_x_11:


//--------------------- .nv.shared.reserved.0     --------------------------
	.section	.nv.shared.reserved.0,"aw",@nobits
	.weak		__nv_reservedSMEM_offset_0_alias
	.size		__nv_reservedSMEM_offset_0_alias, 0, 64
	.other		__nv_reservedSMEM_offset_0_alias,@"STO_CUDA_RESERVED_SHARED STV_DEFAULT"
__nv_reservedSMEM_offset_0_alias:
	.zero		0
	.zero		64


//--------------------- .nv.constant0._Z22bitwise_and_u64_kernelPKmS0_Pmm --------------------------
	.section	.nv.constant0._Z22bitwise_and_u64_kernelPKmS0_Pmm,"a",@progbits
	.sectionflags	@""
	.align	4
.nv.constant0._Z22bitwise_and_u64_kernelPKmS0_Pmm:
	.zero		928


//--------------------- SYMBOLS --------------------------

	.type		.nv.reservedSmem.offset0,@object
	.size		.nv.reservedSmem.offset0,0x4
